	.headerflags	@"EF_CUDA_TEXMODE_UNIFIED EF_CUDA_64BIT_ADDRESS EF_CUDA_ACCELERATORS EF_CUDA_SM90 EF_CUDA_VIRTUAL_SM(EF_CUDA_SM90)"
	.elftype	@"ET_EXEC"


//--------------------- .nv.info                  --------------------------
	.section	.nv.info,"",@"SHT_CUDA_INFO"
	.align	4


	//----- nvinfo : EIATTR_REGCOUNT
	.align		4
        /*0000*/ 	.byte	0x04, 0x2f
        /*0002*/ 	.short	(.L_3 - .L_2)
	.align		4
.L_2:
        /*0004*/ 	.word	index@(triton_poi_fused__native_batch_norm_legit_no_training_add_relu_25)
        /*0008*/ 	.word	0x00000020


	//----- nvinfo : EIATTR_MIN_STACK_SIZE
	.align		4
.L_3:
        /*000c*/ 	.byte	0x04, 0x12
        /*000e*/ 	.short	(.L_5 - .L_4)
	.align		4
.L_4:
        /*0010*/ 	.word	index@(triton_poi_fused__native_batch_norm_legit_no_training_add_relu_25)
        /*0014*/ 	.word	0x00000000


	//----- nvinfo : EIATTR_FRAME_SIZE
	.align		4
.L_5:
        /*0018*/ 	.byte	0x04, 0x11
        /*001a*/ 	.short	(.L_7 - .L_6)
	.align		4
.L_6:
        /*001c*/ 	.word	index@(triton_poi_fused__native_batch_norm_legit_no_training_add_relu_25)
        /*0020*/ 	.word	0x00000000


	//----- nvinfo : EIATTR_MIN_STACK_SIZE
	.align		4
.L_7:
        /*0024*/ 	.byte	0x04, 0x12
        /*0026*/ 	.short	(.L_9 - .L_8)
	.align		4
.L_8:
        /*0028*/ 	.word	index@(triton_poi_fused__native_batch_norm_legit_no_training_add_relu_25)
        /*002c*/ 	.word	0x00000000
.L_9:


//--------------------- .nv.info.triton_poi_fused__native_batch_norm_legit_no_training_add_relu_25 --------------------------
	.section	.nv.info.triton_poi_fused__native_batch_norm_legit_no_training_add_relu_25,"",@"SHT_CUDA_INFO"
	.sectionflags	@""
	.align	4


	//----- nvinfo : EIATTR_CUDA_API_VERSION
	.align		4
        /*0000*/ 	.byte	0x04, 0x37
        /*0002*/ 	.short	(.L_11 - .L_10)
.L_10:
        /*0004*/ 	.word	0x0000007c


	//----- nvinfo : EIATTR_KPARAM_INFO
	.align		4
.L_11:
        /*0008*/ 	.byte	0x04, 0x17
        /*000a*/ 	.short	(.L_13 - .L_12)
.L_12:
        /*000c*/ 	.word	0x00000000
        /*0010*/ 	.short	0x000b
        /*0012*/ 	.short	0x0058
        /*0014*/ 	.byte	0x00, 0xf0, 0x11, 0x00


	//----- nvinfo : EIATTR_KPARAM_INFO
	.align		4
.L_13:
        /*0018*/ 	.byte	0x04, 0x17
        /*001a*/ 	.short	(.L_15 - .L_14)
.L_14:
        /*001c*/ 	.word	0x00000000
        /*0020*/ 	.short	0x000a
        /*0022*/ 	.short	0x0050
        /*0024*/ 	.byte	0x00, 0xf4, 0x21, 0x00


	//----- nvinfo : EIATTR_KPARAM_INFO
	.align		4
.L_15:
        /*0028*/ 	.byte	0x04, 0x17
        /*002a*/ 	.short	(.L_17 - .L_16)
.L_16:
        /*002c*/ 	.word	0x00000000
        /*0030*/ 	.short	0x0009
        /*0032*/ 	.short	0x0048
        /*0034*/ 	.byte	0x00, 0xf4, 0x21, 0x00


	//----- nvinfo : EIATTR_KPARAM_INFO
	.align		4
.L_17:
        /*0038*/ 	.byte	0x04, 0x17
        /*003a*/ 	.short	(.L_19 - .L_18)
.L_18:
        /*003c*/ 	.word	0x00000000
        /*0040*/ 	.short	0x0008
        /*0042*/ 	.short	0x0040
        /*0044*/ 	.byte	0x00, 0xf4, 0x21, 0x00


	//----- nvinfo : EIATTR_KPARAM_INFO
	.align		4
.L_19:
        /*0048*/ 	.byte	0x04, 0x17
        /*004a*/ 	.short	(.L_21 - .L_20)
.L_20:
        /*004c*/ 	.word	0x00000000
        /*0050*/ 	.short	0x0007
        /*0052*/ 	.short	0x0038
        /*0054*/ 	.byte	0x00, 0xf4, 0x21, 0x00


	//----- nvinfo : EIATTR_KPARAM_INFO
	.align		4
.L_21:
        /*0058*/ 	.byte	0x04, 0x17
        /*005a*/ 	.short	(.L_23 - .L_22)
.L_22:
        /*005c*/ 	.word	0x00000000
        /*0060*/ 	.short	0x0006
        /*0062*/ 	.short	0x0030
        /*0064*/ 	.byte	0x00, 0xf4, 0x21, 0x00


	//----- nvinfo : EIATTR_KPARAM_INFO
	.align		4
.L_23:
        /*0068*/ 	.byte	0x04, 0x17
        /*006a*/ 	.short	(.L_25 - .L_24)
.L_24:
        /*006c*/ 	.word	0x00000000
        /*0070*/ 	.short	0x0005
        /*0072*/ 	.short	0x0028
        /*0074*/ 	.byte	0x00, 0xf4, 0x21, 0x00


	//----- nvinfo : EIATTR_KPARAM_INFO
	.align		4
.L_25:
        /*0078*/ 	.byte	0x04, 0x17
        /*007a*/ 	.short	(.L_27 - .L_26)
.L_26:
        /*007c*/ 	.word	0x00000000
        /*0080*/ 	.short	0x0004
        /*0082*/ 	.short	0x0020
        /*0084*/ 	.byte	0x00, 0xf4, 0x21, 0x00


	//----- nvinfo : EIATTR_KPARAM_INFO
	.align		4
.L_27:
        /*0088*/ 	.byte	0x04, 0x17
        /*008a*/ 	.short	(.L_29 - .L_28)
.L_28:
        /*008c*/ 	.word	0x00000000
        /*0090*/ 	.short	0x0003
        /*0092*/ 	.short	0x0018
        /*0094*/ 	.byte	0x00, 0xf4, 0x21, 0x00


	//----- nvinfo : EIATTR_KPARAM_INFO
	.align		4
.L_29:
        /*0098*/ 	.byte	0x04, 0x17
        /*009a*/ 	.short	(.L_31 - .L_30)
.L_30:
        /*009c*/ 	.word	0x00000000
        /*00a0*/ 	.short	0x0002
        /*00a2*/ 	.short	0x0010
        /*00a4*/ 	.byte	0x00, 0xf4, 0x21, 0x00


	//----- nvinfo : EIATTR_KPARAM_INFO
	.align		4
.L_31:
        /*00a8*/ 	.byte	0x04, 0x17
        /*00aa*/ 	.short	(.L_33 - .L_32)
.L_32:
        /*00ac*/ 	.word	0x00000000
        /*00b0*/ 	.short	0x0001
        /*00b2*/ 	.short	0x0008
        /*00b4*/ 	.byte	0x00, 0xf4, 0x21, 0x00


	//----- nvinfo : EIATTR_KPARAM_INFO
	.align		4
.L_33:
        /*00b8*/ 	.byte	0x04, 0x17
        /*00ba*/ 	.short	(.L_35 - .L_34)
.L_34:
        /*00bc*/ 	.word	0x00000000
        /*00c0*/ 	.short	0x0000
        /*00c2*/ 	.short	0x0000
        /*00c4*/ 	.byte	0x00, 0xf4, 0x21, 0x00


	//----- nvinfo : EIATTR_SPARSE_MMA_MASK
	.align		4
.L_35:
        /*00c8*/ 	.byte	0x03, 0x50
        /*00ca*/ 	.short	0x0000


	//----- nvinfo : EIATTR_MAXREG_COUNT
	.align		4
        /*00cc*/ 	.byte	0x03, 0x1b
        /*00ce*/ 	.short	0x00ff


	//----- nvinfo : EIATTR_EXIT_INSTR_OFFSETS
	.align		4
        /*00d0*/ 	.byte	0x04, 0x1c
        /*00d2*/ 	.short	(.L_37 - .L_36)


	//   ....[0]....
.L_36:
        /*00d4*/ 	.word	0x00000680


	//----- nvinfo : EIATTR_REQNTID
	.align		4
.L_37:
        /*00d8*/ 	.byte	0x04, 0x10
        /*00da*/ 	.short	(.L_39 - .L_38)
.L_38:
        /*00dc*/ 	.word	0x00000080
        /*00e0*/ 	.word	0x00000001
        /*00e4*/ 	.word	0x00000001


	//----- nvinfo : EIATTR_CBANK_PARAM_SIZE
	.align		4
.L_39:
        /*00e8*/ 	.byte	0x03, 0x19
        /*00ea*/ 	.short	0x005c


	//----- nvinfo : EIATTR_PARAM_CBANK
	.align		4
        /*00ec*/ 	.byte	0x04, 0x0a
        /*00ee*/ 	.short	(.L_41 - .L_40)
	.align		4
.L_40:
        /*00f0*/ 	.word	index@(.nv.constant0.triton_poi_fused__native_batch_norm_legit_no_training_add_relu_25)
        /*00f4*/ 	.short	0x0210
        /*00f6*/ 	.short	0x005c


	//----- nvinfo : EIATTR_SW_WAR
	.align		4
.L_41:
        /*00f8*/ 	.byte	0x04, 0x36
        /*00fa*/ 	.short	(.L_43 - .L_42)
.L_42:
        /*00fc*/ 	.word	0x00000008
.L_43:


//--------------------- .nv.callgraph             --------------------------
	.section	.nv.callgraph,"",@"SHT_CUDA_CALLGRAPH"
	.align	4
	.sectionentsize	8
	.align		4
        /*0000*/ 	.word	0x00000000
	.align		4
        /*0004*/ 	.word	0xffffffff
	.align		4
        /*0008*/ 	.word	0x00000000
	.align		4
        /*000c*/ 	.word	0xfffffffe
	.align		4
        /*0010*/ 	.word	0x00000000
	.align		4
        /*0014*/ 	.word	0xfffffffd
	.align		4
        /*0018*/ 	.word	0x00000000
	.align		4
        /*001c*/ 	.word	0xfffffffc


//--------------------- .nv.constant4             --------------------------
	.section	.nv.constant4,"a",@progbits
	.align	8
	.align		8
.nv.constant4:
        /*0000*/ 	.dword	_$_str
	.align		8
        /*0008*/ 	.dword	_$_str_$_2


//--------------------- .text.triton_poi_fused__native_batch_norm_legit_no_training_add_relu_25 --------------------------
	.section	.text.triton_poi_fused__native_batch_norm_legit_no_training_add_relu_25,"ax",@progbits
	.align	128
        .global         triton_poi_fused__native_batch_norm_legit_no_training_add_relu_25
        .type           triton_poi_fused__native_batch_norm_legit_no_training_add_relu_25,@function
        .size           triton_poi_fused__native_batch_norm_legit_no_training_add_relu_25,(.L_x_1 - triton_poi_fused__native_batch_norm_legit_no_training_add_relu_25)
        .other          triton_poi_fused__native_batch_norm_legit_no_training_add_relu_25,@"STO_CUDA_ENTRY STV_DEFAULT"
triton_poi_fused__native_batch_norm_legit_no_training_add_relu_25:
.text.triton_poi_fused__native_batch_norm_legit_no_training_add_relu_25:
[----:B------:R-:W-:Y:S01]  /*0000*/  LDC R1, c[0x0][0x28] ;  /* 0x00000a00ff017b82 */ /* 0x000fe20000000800 */
[----:B------:R-:W1:Y:S07]  /*0010*/  S2R R0, SR_TID.X ;  /* 0x0000000000007919 */ /* 0x000e6e0000002100 */
[----:B------:R-:W2:Y:S01]  /*0020*/  LDC.64 R6, c[0x0][0x228] ;  /* 0x00008a00ff067b82 */ /* 0x000ea20000000a00 */
[----:B------:R-:W-:Y:S01]  /*0030*/  ULDC.64 UR4, c[0x0][0x208] ;  /* 0x0000820000047ab9 */ /* 0x000fe20000000a00 */
[----:B------:R-:W3:Y:S06]  /*0040*/  S2R R5, SR_CTAID.X ;  /* 0x0000000000057919 */ /* 0x000eec0000002500 */
[----:B------:R-:W4:Y:S08]  /*0050*/  LDC.64 R12, c[0x0][0x218] ;  /* 0x00008600ff0c7b82 */ /* 0x000f300000000a00 */
[----:B------:R-:W5:Y:S08]  /*0060*/  LDC.64 R14, c[0x0][0x240] ;  /* 0x00009000ff0e7b82 */ /* 0x000f700000000a00 */
[----:B------:R-:W4:Y:S01]  /*0070*/  LDC.64 R16, c[0x0][0x220] ;  /* 0x00008800ff107b82 */ /* 0x000f220000000a00 */
[----:B-1----:R-:W-:-:S07]  /*0080*/  SHF.L.U32 R0, R0, 0x1, RZ ;  /* 0x0000000100007819 */ /* 0x002fce00000006ff */
[----:B------:R-:W1:Y:S01]  /*0090*/  LDC.64 R18, c[0x0][0x248] ;  /* 0x00009200ff127b82 */ /* 0x000e620000000a00 */
[----:B---3--:R-:W-:Y:S02]  /*00a0*/  SHF.R.S32.HI R3, RZ, 0x17, R5 ;  /* 0x00000017ff037819 */ /* 0x008fe40000011405 */
[----:B------:R-:W-:Y:S02]  /*00b0*/  LOP3.LUT R0, R0, 0xfe, RZ, 0xc0, !PT ;  /* 0x000000fe00007812 */ /* 0x000fe400078ec0ff */
[----:B------:R-:W-:-:S03]  /*00c0*/  SGXT R3, R3, 0x1 ;  /* 0x000000010303781a */ /* 0x000fc60000000200 */
[----:B------:R-:W3:Y:S01]  /*00d0*/  LDC.64 R8, c[0x0][0x238] ;  /* 0x00008e00ff087b82 */ /* 0x000ee20000000a00 */
[----:B------:R-:W-:-:S04]  /*00e0*/  LEA R0, R5, R0, 0x8 ;  /* 0x0000000005007211 */ /* 0x000fc800078e40ff */
[----:B------:R-:W-:-:S03]  /*00f0*/  LEA.HI R4, R3, R0, RZ, 0xa ;  /* 0x0000000003047211 */ /* 0x000fc600078f50ff */
[----:B------:R-:W1:Y:S01]  /*0100*/  LDC.64 R2, c[0x0][0x250] ;  /* 0x00009400ff027b82 */ /* 0x000e620000000a00 */
[----:B------:R-:W-:-:S04]  /*0110*/  LOP3.LUT R21, R4, 0xfffffc00, RZ, 0xc0, !PT ;  /* 0xfffffc0004157812 */ /* 0x000fc800078ec0ff */
[----:B------:R-:W-:-:S03]  /*0120*/  IADD3 R21, R0, -R21, RZ ;  /* 0x8000001500157210 */ /* 0x000fc60007ffe0ff */
[----:B------:R-:W3:Y:S02]  /*0130*/  LDC.64 R22, c[0x0][0x230] ;  /* 0x00008c00ff167b82 */ /* 0x000ee40000000a00 */
[----:B--2---:R-:W-:-:S06]  /*0140*/  IMAD.WIDE R6, R21, 0x4, R6 ;  /* 0x0000000415067825 */ /* 0x004fcc00078e0206 */
[----:B------:R-:W2:Y:S01]  /*0150*/  LDG.E.EL.64 R6, desc[UR4][R6.64] ;  /* 0x0000000406067981 */ /* 0x000ea2000c2e1b00 */
[----:B------:R-:W3:Y:S01]  /*0160*/  LDC.64 R10, c[0x0][0x258] ;  /* 0x00009600ff0a7b82 */ /* 0x000ee20000000a00 */
[----:B01----:R-:W-:-:S07]  /*0170*/  IMAD.WIDE R2, R21, 0x4, R2 ;  /* 0x0000000415027825 */ /* 0x003fce00078e0202 */
[----:B------:R-:W0:Y:S01]  /*0180*/  LDC.64 R4, c[0x0][0x260] ;  /* 0x00009800ff047b82 */ /* 0x000e220000000a00 */
[----:B------:R-:W2:Y:S01]  /*0190*/  LDG.E.EL.64 R2, desc[UR4][R2.64] ;  /* 0x0000000402027981 */ /* 0x000ea2000c2e1b00 */
[----:B----4-:R-:W-:-:S04]  /*01a0*/  IMAD.WIDE R12, R0, 0x4, R12 ;  /* 0x00000004000c7825 */ /* 0x010fc800078e020c */
[----:B-----5:R-:W-:Y:S02]  /*01b0*/  IMAD.WIDE R14, R0, 0x4, R14 ;  /* 0x00000004000e7825 */ /* 0x020fe400078e020e */
[----:B------:R-:W4:Y:S02]  /*01c0*/  LDG.E.64 R12, desc[UR4][R12.64] ;  /* 0x000000040c0c7981 */ /* 0x000f24000c1e1b00 */
[C---:B------:R-:W-:Y:S02]  /*01d0*/  IMAD.WIDE R16, R21.reuse, 0x4, R16 ;  /* 0x0000000415107825 */ /* 0x040fe400078e0210 */
[----:B------:R-:W5:Y:S02]  /*01e0*/  LDG.E.64 R14, desc[UR4][R14.64] ;  /* 0x000000040e0e7981 */ /* 0x000f64000c1e1b00 */
[C---:B------:R-:W-:Y:S02]  /*01f0*/  IMAD.WIDE R18, R21.reuse, 0x4, R18 ;  /* 0x0000000415127825 */ /* 0x040fe400078e0212 */
[----:B------:R-:W4:Y:S02]  /*0200*/  LDG.E.EL.64 R16, desc[UR4][R16.64] ;  /* 0x0000000410107981 */ /* 0x000f24000c2e1b00 */
[----:B---3--:R-:W-:-:S02]  /*0210*/  IMAD.WIDE R24, R21, 0x4, R8 ;  /* 0x0000000415187825 */ /* 0x008fc400078e0208 */
[----:B------:R-:W5:Y:S02]  /*0220*/  LDG.E.EL.64 R18, desc[UR4][R18.64] ;  /* 0x0000000412127981 */ /* 0x000f64000c2e1b00 */
[----:B------:R-:W-:-:S04]  /*0230*/  IMAD.WIDE R22, R21, 0x4, R22 ;  /* 0x0000000415167825 */ /* 0x000fc800078e0216 */
[C---:B------:R-:W-:Y:S02]  /*0240*/  IMAD.WIDE R10, R21.reuse, 0x4, R10 ;  /* 0x00000004150a7825 */ /* 0x040fe400078e020a */
[----:B------:R-:W3:Y:S02]  /*0250*/  LDG.E.EL.64 R22, desc[UR4][R22.64] ;  /* 0x0000000416167981 */ /* 0x000ee4000c2e1b00 */
[----:B0-----:R-:W-:Y:S02]  /*0260*/  IMAD.WIDE R8, R21, 0x4, R4 ;  /* 0x0000000415087825 */ /* 0x001fe400078e0204 */
[----:B------:R0:W3:Y:S04]  /*0270*/  LDG.E.EL.64 R4, desc[UR4][R24.64] ;  /* 0x0000000418047981 */ /* 0x0000e8000c2e1b00 */
[----:B------:R-:W3:Y:S04]  /*0280*/  LDG.E.EL.64 R10, desc[UR4][R10.64] ;  /* 0x000000040a0a7981 */ /* 0x000ee8000c2e1b00 */
[----:B------:R-:W3:Y:S01]  /*0290*/  LDG.E.EL.64 R8, desc[UR4][R8.64] ;  /* 0x0000000408087981 */ /* 0x000ee2000c2e1b00 */
[----:B--2---:R-:W-:Y:S01]  /*02a0*/  FADD R6, R6, 9.9999997473787516356e-06 ;  /* 0x3727c5ac06067421 */ /* 0x004fe20000000000 */
[----:B------:R-:W-:-:S05]  /*02b0*/  FADD R7, R7, 9.9999997473787516356e-06 ;  /* 0x3727c5ac07077421 */ /* 0x000fca0000000000 */
[----:B------:R-:W1:Y:S01]  /*02c0*/  MUFU.SQRT R6, R6 ;  /* 0x0000000600067308 */ /* 0x000e620000002000 */
[----:B------:R-:W-:Y:S01]  /*02d0*/  FADD R20, R2, 9.9999997473787516356e-06 ;  /* 0x3727c5ac02147421 */ /* 0x000fe20000000000 */
[----:B------:R-:W-:-:S06]  /*02e0*/  FADD R3, R3, 9.9999997473787516356e-06 ;  /* 0x3727c5ac03037421 */ /* 0x000fcc0000000000 */
[----:B------:R-:W2:Y:S08]  /*02f0*/  MUFU.SQRT R21, R7 ;  /* 0x0000000700157308 */ /* 0x000eb00000002000 */
[----:B------:R-:W4:Y:S01]  /*0300*/  MUFU.SQRT R26, R20 ;  /* 0x00000014001a7308 */ /* 0x000f220000002000 */
[----:B-1----:R-:W-:-:S07]  /*0310*/  FSETP.GT.AND P6, PT, R6, 8.50705917302346158658e+37, PT ;  /* 0x7e8000000600780b */ /* 0x002fce0003fc4000 */
[----:B0-----:R-:W0:Y:S01]  /*0320*/  MUFU.SQRT R25, R3 ;  /* 0x0000000300197308 */ /* 0x001e220000002000 */
[----:B------:R-:W-:Y:S01]  /*0330*/  HFMA2.MMA R2, -RZ, RZ, 1.625, 0 ;  /* 0x3e800000ff027435 */ /* 0x000fe200000001ff */
[----:B------:R-:W-:Y:S02]  /*0340*/  FSETP.GEU.AND P5, PT, R6, 1.175494350822287508e-38, PT ;  /* 0x008000000600780b */ /* 0x000fe40003fae000 */
[C---:B--2---:R-:W-:Y:S02]  /*0350*/  FSETP.GT.AND P4, PT, R21.reuse, 8.50705917302346158658e+37, PT ;  /* 0x7e8000001500780b */ /* 0x044fe40003f84000 */
[C---:B----4-:R-:W-:Y:S02]  /*0360*/  FSETP.GT.AND P3, PT, R26.reuse, 8.50705917302346158658e+37, PT ;  /* 0x7e8000001a00780b */ /* 0x050fe40003f64000 */
[----:B------:R-:W-:Y:S01]  /*0370*/  FSETP.GEU.AND P0, PT, R26, 1.175494350822287508e-38, PT ;  /* 0x008000001a00780b */ /* 0x000fe20003f0e000 */
[----:B------:R-:W-:Y:S01]  /*0380*/  @P6 FMUL R6, R6, 0.25 ;  /* 0x3e80000006066820 */ /* 0x000fe20000400000 */
[----:B------:R-:W-:-:S02]  /*0390*/  FSETP.GEU.AND P2, PT, R21, 1.175494350822287508e-38, PT ;  /* 0x008000001500780b */ /* 0x000fc40003f4e000 */
[C---:B0-----:R-:W-:Y:S02]  /*03a0*/  FSETP.GT.AND P1, PT, R25.reuse, 8.50705917302346158658e+37, PT ;  /* 0x7e8000001900780b */ /* 0x041fe40003f24000 */
[----:B------:R-:W-:Y:S02]  /*03b0*/  FSEL R3, R2, 1, P6 ;  /* 0x3f80000002037808 */ /* 0x000fe40003000000 */
[----:B------:R-:W-:Y:S01]  /*03c0*/  FSETP.GEU.AND P6, PT, R25, 1.175494350822287508e-38, PT ;  /* 0x008000001900780b */ /* 0x000fe20003fce000 */
[----:B------:R-:W-:Y:S02]  /*03d0*/  @!P5 FMUL R6, R6, 16777216 ;  /* 0x4b8000000606d820 */ /* 0x000fe40000400000 */
[----:B------:R-:W-:Y:S01]  /*03e0*/  @P3 FMUL R26, R26, 0.25 ;  /* 0x3e8000001a1a3820 */ /* 0x000fe20000400000 */
[----:B------:R-:W-:Y:S01]  /*03f0*/  @P4 FMUL R21, R21, 0.25 ;  /* 0x3e80000015154820 */ /* 0x000fe20000400000 */
[----:B------:R-:W0:Y:S02]  /*0400*/  MUFU.RCP R20, R6 ;  /* 0x0000000600147308 */ /* 0x000e240000001000 */
[----:B------:R-:W-:Y:S01]  /*0410*/  @!P0 FMUL R26, R26, 16777216 ;  /* 0x4b8000001a1a8820 */ /* 0x000fe20000400000 */
[----:B------:R-:W-:Y:S01]  /*0420*/  @!P2 FMUL R21, R21, 16777216 ;  /* 0x4b8000001515a820 */ /* 0x000fe20000400000 */
[----:B------:R-:W-:-:S04]  /*0430*/  @P1 FMUL R25, R25, 0.25 ;  /* 0x3e80000019191820 */ /* 0x000fc80000400000 */
[----:B------:R-:W-:Y:S01]  /*0440*/  @!P6 FMUL R25, R25, 16777216 ;  /* 0x4b8000001919e820 */ /* 0x000fe20000400000 */
[----:B------:R-:W1:Y:S01]  /*0450*/  MUFU.RCP R7, R26 ;  /* 0x0000001a00077308 */ /* 0x000e620000001000 */
[----:B------:R-:W-:Y:S01]  /*0460*/  @!P5 FMUL R3, R3, 16777216 ;  /* 0x4b8000000303d820 */ /* 0x000fe20000400000 */
[----:B------:R-:W-:-:S06]  /*0470*/  FSEL R28, R2, 1, P3 ;  /* 0x3f800000021c7808 */ /* 0x000fcc0001800000 */
[----:B------:R-:W2:Y:S01]  /*0480*/  MUFU.RCP R21, R21 ;  /* 0x0000001500157308 */ /* 0x000ea20000001000 */
[----:B------:R-:W-:-:S07]  /*0490*/  FSEL R24, R2, 1, P4 ;  /* 0x3f80000002187808 */ /* 0x000fce0002000000 */
[----:B------:R-:W4:Y:S01]  /*04a0*/  MUFU.RCP R6, R25 ;  /* 0x0000001900067308 */ /* 0x000f220000001000 */
[----:B------:R-:W-:Y:S01]  /*04b0*/  FSEL R27, R2, 1, P1 ;  /* 0x3f800000021b7808 */ /* 0x000fe20000800000 */
[----:B0-----:R-:W-:Y:S01]  /*04c0*/  FMUL R20, R20, R3 ;  /* 0x0000000314147220 */ /* 0x001fe20000400000 */
[----:B------:R-:W-:Y:S01]  /*04d0*/  @!P0 FMUL R28, R28, 16777216 ;  /* 0x4b8000001c1c8820 */ /* 0x000fe20000400000 */
[----:B------:R-:W0:Y:S01]  /*04e0*/  LDC.64 R2, c[0x0][0x210] ;  /* 0x00008400ff027b82 */ /* 0x000e220000000a00 */
[----:B------:R-:W-:Y:S01]  /*04f0*/  @!P2 FMUL R24, R24, 16777216 ;  /* 0x4b8000001818a820 */ /* 0x000fe20000400000 */
[----:B------:R-:W-:Y:S01]  /*0500*/  @!P6 FMUL R27, R27, 16777216 ;  /* 0x4b8000001b1be820 */ /* 0x000fe20000400000 */
[----:B-1----:R-:W-:Y:S01]  /*0510*/  FMUL R7, R7, R28 ;  /* 0x0000001c07077220 */ /* 0x002fe20000400000 */
[----:B------:R-:W-:Y:S01]  /*0520*/  FADD R29, R12, -R16 ;  /* 0x800000100c1d7221 */ /* 0x000fe20000000000 */
[----:B-----5:R-:W-:Y:S01]  /*0530*/  FADD R14, R14, -R18 ;  /* 0x800000120e0e7221 */ /* 0x020fe20000000000 */
[----:B--2---:R-:W-:Y:S01]  /*0540*/  FMUL R21, R21, R24 ;  /* 0x0000001815157220 */ /* 0x004fe20000400000 */
[----:B------:R-:W-:Y:S01]  /*0550*/  FADD R12, R13, -R17 ;  /* 0x800000110d0c7221 */ /* 0x000fe20000000000 */
[----:B------:R-:W-:Y:S01]  /*0560*/  FADD R15, R15, -R19 ;  /* 0x800000130f0f7221 */ /* 0x000fe20000000000 */
[----:B------:R-:W-:Y:S01]  /*0570*/  FMUL R29, R20, R29 ;  /* 0x0000001d141d7220 */ /* 0x000fe20000400000 */
[----:B------:R-:W-:Y:S01]  /*0580*/  FMUL R7, R7, R14 ;  /* 0x0000000e07077220 */ /* 0x000fe20000400000 */
[----:B----4-:R-:W-:Y:S01]  /*0590*/  FMUL R6, R6, R27 ;  /* 0x0000001b06067220 */ /* 0x010fe20000400000 */
[----:B------:R-:W-:Y:S01]  /*05a0*/  FMUL R12, R21, R12 ;  /* 0x0000000c150c7220 */ /* 0x000fe20000400000 */
[----:B---3--:R-:W-:Y:S01]  /*05b0*/  FFMA R4, R22, R29, R4 ;  /* 0x0000001d16047223 */ /* 0x008fe20000000004 */
[----:B------:R-:W-:Y:S01]  /*05c0*/  FFMA R7, R10, R7, R8 ;  /* 0x000000070a077223 */ /* 0x000fe20000000008 */
[----:B------:R-:W-:Y:S01]  /*05d0*/  FMUL R6, R6, R15 ;  /* 0x0000000f06067220 */ /* 0x000fe20000400000 */
[----:B------:R-:W-:-:S03]  /*05e0*/  FFMA R5, R23, R12, R5 ;  /* 0x0000000c17057223 */ /* 0x000fc60000000005 */
[----:B------:R-:W-:Y:S01]  /*05f0*/  FFMA R6, R11, R6, R9 ;  /* 0x000000060b067223 */ /* 0x000fe20000000009 */
[C---:B------:R-:W-:Y:S01]  /*0600*/  FSETP.GEU.AND P0, PT, R4.reuse, -R7, PT ;  /* 0x800000070400720b */ /* 0x040fe20003f0e000 */
[----:B------:R-:W-:Y:S02]  /*0610*/  FADD R4, R4, R7 ;  /* 0x0000000704047221 */ /* 0x000fe40000000000 */
[C---:B------:R-:W-:Y:S01]  /*0620*/  FADD R7, R5.reuse, R6 ;  /* 0x0000000605077221 */ /* 0x040fe20000000000 */
[----:B------:R-:W-:Y:S01]  /*0630*/  FSETP.GEU.AND P1, PT, R5, -R6, PT ;  /* 0x800000060500720b */ /* 0x000fe20003f2e000 */
[----:B0-----:R-:W-:Y:S01]  /*0640*/  IMAD.WIDE R2, R0, 0x4, R2 ;  /* 0x0000000400027825 */ /* 0x001fe200078e0202 */
[----:B------:R-:W-:Y:S02]  /*0650*/  FSEL R4, R4, RZ, P0 ;  /* 0x000000ff04047208 */ /* 0x000fe40000000000 */
[----:B------:R-:W-:-:S05]  /*0660*/  FSEL R5, R7, RZ, P1 ;  /* 0x000000ff07057208 */ /* 0x000fca0000800000 */
[----:B------:R-:W-:Y:S01]  /*0670*/  STG.E.64 desc[UR4][R2.64], R4 ;  /* 0x0000000402007986 */ /* 0x000fe2000c101b04 */
[----:B------:R-:W-:Y:S05]  /*0680*/  EXIT ;  /* 0x000000000000794d */ /* 0x000fea0003800000 */
.L_x_0:
[----:B------:R-:W-:-:S00]  /*0690*/  BRA `(.L_x_0) ;  /* 0xfffffffc00fc7947 */ /* 0x000fc0000383ffff */
[----:B------:R-:W-:-:S00]  /*06a0*/  NOP ;  /* 0x0000000000007918 */ /* 0x000fc00000000000 */
        /* <DEDUP_REMOVED lines=13> */
.L_x_1:


//--------------------- .nv.global.init           --------------------------
	.section	.nv.global.init,"aw",@progbits
.nv.global.init:
	.type		_$_str,@object
	.size		_$_str,(_$_str_$_2 - _$_str)
_$_str:
        /*0000*/ 	.byte	0x5f, 0x5f, 0x43, 0x55, 0x44, 0x41, 0x5f, 0x46, 0x54, 0x5a, 0x00
	.type		_$_str_$_2,@object
	.size		_$_str_$_2,(.L_1 - _$_str_$_2)
_$_str_$_2:
        /*000b*/ 	.byte	0x5f, 0x5f, 0x43, 0x55, 0x44, 0x41, 0x5f, 0x50, 0x52, 0x45, 0x43, 0x5f, 0x53, 0x51, 0x52, 0x54
        /*001b*/ 	.byte	0x00
.L_1:


//--------------------- .nv.constant0.triton_poi_fused__native_batch_norm_legit_no_training_add_relu_25 --------------------------
	.section	.nv.constant0.triton_poi_fused__native_batch_norm_legit_no_training_add_relu_25,"a",@progbits
	.sectionflags	@""
	.align	4
.nv.constant0.triton_poi_fused__native_batch_norm_legit_no_training_add_relu_25:
	.zero		620
